//
// Generated by NVIDIA NVVM Compiler
//
// Compiler Build ID: CL-36424714
// Cuda compilation tools, release 13.0, V13.0.88
// Based on NVVM 20.0.0
//

.version 9.0
.target sm_100
.address_size 64

	// .globl	_Z19updateStarPositionsPffi

.visible .entry _Z19updateStarPositionsPffi(
	.param .u64 .ptr .align 1 _Z19updateStarPositionsPffi_param_0,
	.param .f32 _Z19updateStarPositionsPffi_param_1,
	.param .u32 _Z19updateStarPositionsPffi_param_2
)
{
	.reg .pred 	%p<3>;
	.reg .b32 	%r<8>;
	.reg .b32 	%f<21>;
	.reg .b64 	%rd<5>;

	ld.param.u64 	%rd2, [_Z19updateStarPositionsPffi_param_0];
	ld.param.u32 	%r2, [_Z19updateStarPositionsPffi_param_2];
	mov.u32 	%r3, %ctaid.x;
	mov.u32 	%r4, %ntid.x;
	mov.u32 	%r5, %tid.x;
	mad.lo.s32 	%r1, %r3, %r4, %r5;
	setp.ge.s32 	%p1, %r1, %r2;
	@%p1 bra 	$L__BB0_3;
	cvta.to.global.u64 	%rd3, %rd2;
	mul.lo.s32 	%r6, %r1, 3;
	mul.wide.s32 	%rd4, %r6, 4;
	add.s64 	%rd1, %rd3, %rd4;
	ld.global.f32 	%f1, [%rd1];
	ld.global.f32 	%f2, [%rd1+4];
	mov.f32 	%f3, 0f3C23D70A;
	mul.rn.f32 	%f4, %f3, %f3;
	add.f32 	%f5, %f4, 0f00000000;
	fma.rn.f32 	%f6, %f4, 0f37CBAC00, 0fBAB607ED;
	fma.rn.f32 	%f7, %f6, %f4, 0f3D2AAABB;
	fma.rn.f32 	%f8, %f7, %f4, 0fBEFFFFFF;
	fma.rn.f32 	%f9, %f8, %f5, 0f3F800000;
	mul.f32 	%f10, %f9, %f1;
	fma.rn.f32 	%f11, %f4, 0f3C23D70A, 0f00000000;
	fma.rn.f32 	%f12, %f4, 0fB94D4153, 0f3C0885E4;
	fma.rn.f32 	%f13, %f12, %f4, 0fBE2AAAA8;
	fma.rn.f32 	%f14, %f13, %f11, 0f3C23D70A;
	mul.f32 	%f15, %f14, %f2;
	sub.f32 	%f16, %f10, %f15;
	st.global.f32 	[%rd1], %f16;
	mul.f32 	%f17, %f9, %f2;
	fma.rn.f32 	%f18, %f14, %f1, %f17;
	st.global.f32 	[%rd1+4], %f18;
	ld.global.f32 	%f19, [%rd1+8];
	add.f32 	%f20, %f19, 0f3BA3D70A;
	st.global.f32 	[%rd1+8], %f20;
	setp.leu.f32 	%p2, %f20, 0f3F800000;
	@%p2 bra 	$L__BB0_3;
	mov.b32 	%r7, -1082130432;
	st.global.u32 	[%rd1+8], %r7;
$L__BB0_3:
	ret;

}


// ===== COMPILED SASS (sm_100) =====

	.target	sm_100

	.elftype	@"ET_EXEC"


//--------------------- .note.nv.tkinfo           --------------------------
	.section	.note.nv.tkinfo,"",@"SHT_NOTE"
	.sectionflags	@"SHF_NOTE_NV_TKINFO"
	.tkinfo
        /*0018*/ 	.word	0x00000002
        /*0030*/ 	.string	""
        /*0030*/ 	.string	"ptxas"
        /*0030*/ 	.string	"Cuda compilation tools, release 13.0, V13.0.88"
        /*0030*/ 	.string	"Build cuda_13.0.r13.0/compiler.36424714_0"
        /*0030*/ 	.string	"-arch sm_100 -m 64 "



//--------------------- .note.nv.cuinfo           --------------------------
	.section	.note.nv.cuinfo,"",@"SHT_NOTE"
	.sectionflags	@"SHF_NOTE_NV_CUINFO"
        /*0018*/ 	.short	0x0002
        /*001a*/ 	.short	0x0064
        /*001c*/ 	.short	0x0082
	.zero		2


//--------------------- .nv.info                  --------------------------
	.section	.nv.info,"",@"SHT_CUDA_INFO"
	.align	4


	//----- nvinfo : EIATTR_REGCOUNT
	.align		4
        /*0000*/ 	.byte	0x04, 0x2f
        /*0002*/ 	.short	(.L_1 - .L_0)
	.align		4
.L_0:
        /*0004*/ 	.word	index@(_Z19updateStarPositionsPffi)
        /*0008*/ 	.word	0x0000000e


	//----- nvinfo : EIATTR_FRAME_SIZE
	.align		4
.L_1:
        /*000c*/ 	.byte	0x04, 0x11
        /*000e*/ 	.short	(.L_3 - .L_2)
	.align		4
.L_2:
        /*0010*/ 	.word	index@(_Z19updateStarPositionsPffi)
        /*0014*/ 	.word	0x00000000


	//----- nvinfo : EIATTR_MIN_STACK_SIZE
	.align		4
.L_3:
        /*0018*/ 	.byte	0x04, 0x12
        /*001a*/ 	.short	(.L_5 - .L_4)
	.align		4
.L_4:
        /*001c*/ 	.word	index@(_Z19updateStarPositionsPffi)
        /*0020*/ 	.word	0x00000000
.L_5:


//--------------------- .nv.compat                --------------------------
	.section	.nv.compat,"",@"SHT_CUDA_COMPAT_INFO"
	.align	4
        /*0000*/ 	.byte	0x02, 0x09, 0x00, 0x00, 0x02, 0x02, 0x01, 0x00, 0x02, 0x05, 0x05, 0x00, 0x03, 0x07, 0x01, 0x01
        /*0010*/ 	.byte	0x02, 0x03, 0x00, 0x00, 0x02, 0x06, 0x01, 0x00, 0x04, 0x0b, 0x08, 0x00, 0x01, 0x00, 0x00, 0x00
        /*0020*/ 	.byte	0x00, 0x00, 0x00, 0x00


//--------------------- .nv.info._Z19updateStarPositionsPffi --------------------------
	.section	.nv.info._Z19updateStarPositionsPffi,"",@"SHT_CUDA_INFO"
	.sectionflags	@""
	.align	4


	//----- nvinfo : EIATTR_CUDA_API_VERSION
	.align		4
        /*0000*/ 	.byte	0x04, 0x37
        /*0002*/ 	.short	(.L_7 - .L_6)
.L_6:
        /*0004*/ 	.word	0x00000082


	//----- nvinfo : EIATTR_KPARAM_INFO
	.align		4
.L_7:
        /*0008*/ 	.byte	0x04, 0x17
        /*000a*/ 	.short	(.L_9 - .L_8)
.L_8:
        /*000c*/ 	.word	0x00000000
        /*0010*/ 	.short	0x0002
        /*0012*/ 	.short	0x000c
        /*0014*/ 	.byte	0x00, 0xf0, 0x11, 0x00


	//----- nvinfo : EIATTR_KPARAM_INFO
	.align		4
.L_9:
        /*0018*/ 	.byte	0x04, 0x17
        /*001a*/ 	.short	(.L_11 - .L_10)
.L_10:
        /*001c*/ 	.word	0x00000000
        /*0020*/ 	.short	0x0001
        /*0022*/ 	.short	0x0008
        /*0024*/ 	.byte	0x00, 0xf0, 0x11, 0x00


	//----- nvinfo : EIATTR_KPARAM_INFO
	.align		4
.L_11:
        /*0028*/ 	.byte	0x04, 0x17
        /*002a*/ 	.short	(.L_13 - .L_12)
.L_12:
        /*002c*/ 	.word	0x00000000
        /*0030*/ 	.short	0x0000
        /*0032*/ 	.short	0x0000
        /*0034*/ 	.byte	0x00, 0xf5, 0x21, 0x00


	//----- nvinfo : EIATTR_SPARSE_MMA_MASK
	.align		4
.L_13:
        /*0038*/ 	.byte	0x03, 0x50
        /*003a*/ 	.short	0x0000


	//----- nvinfo : EIATTR_MAXREG_COUNT
	.align		4
        /*003c*/ 	.byte	0x03, 0x1b
        /*003e*/ 	.short	0x00ff


	//----- nvinfo : EIATTR_MERCURY_ISA_VERSION
	.align		4
        /*0040*/ 	.byte	0x03, 0x5f
        /*0042*/ 	.short	0x0101


	//----- nvinfo : EIATTR_VRC_CTA_INIT_COUNT
	.align		4
        /*0044*/ 	.byte	0x02, 0x4a
	.zero		1
	.zero		1


	//----- nvinfo : EIATTR_EXIT_INSTR_OFFSETS
	.align		4
        /*0048*/ 	.byte	0x04, 0x1c
        /*004a*/ 	.short	(.L_15 - .L_14)


	//   ....[0]....
.L_14:
        /*004c*/ 	.word	0x00000070


	//   ....[1]....
        /*0050*/ 	.word	0x00000230


	//   ....[2]....
        /*0054*/ 	.word	0x00000260


	//----- nvinfo : EIATTR_CBANK_PARAM_SIZE
	.align		4
.L_15:
        /*0058*/ 	.byte	0x03, 0x19
        /*005a*/ 	.short	0x0010


	//----- nvinfo : EIATTR_PARAM_CBANK
	.align		4
        /*005c*/ 	.byte	0x04, 0x0a
        /*005e*/ 	.short	(.L_17 - .L_16)
	.align		4
.L_16:
        /*0060*/ 	.word	index@(.nv.constant0._Z19updateStarPositionsPffi)
        /*0064*/ 	.short	0x0380
        /*0066*/ 	.short	0x0010


	//----- nvinfo : EIATTR_SW_WAR
	.align		4
.L_17:
        /*0068*/ 	.byte	0x04, 0x36
        /*006a*/ 	.short	(.L_19 - .L_18)
.L_18:
        /*006c*/ 	.word	0x00000008
.L_19:


//--------------------- .nv.callgraph             --------------------------
	.section	.nv.callgraph,"",@"SHT_CUDA_CALLGRAPH"
	.align	4
	.sectionentsize	8
	.align		4
        /*0000*/ 	.word	0x00000000
	.align		4
        /*0004*/ 	.word	0xffffffff
	.align		4
        /*0008*/ 	.word	0x00000000
	.align		4
        /*000c*/ 	.word	0xfffffffe
	.align		4
        /*0010*/ 	.word	0x00000000
	.align		4
        /*0014*/ 	.word	0xfffffffd
	.align		4
        /*0018*/ 	.word	0x00000000
	.align		4
        /*001c*/ 	.word	0xfffffffc


//--------------------- .text._Z19updateStarPositionsPffi --------------------------
	.section	.text._Z19updateStarPositionsPffi,"ax",@progbits
	.align	128
        .global         _Z19updateStarPositionsPffi
        .type           _Z19updateStarPositionsPffi,@function
        .size           _Z19updateStarPositionsPffi,(.L_x_1 - _Z19updateStarPositionsPffi)
        .other          _Z19updateStarPositionsPffi,@"STO_CUDA_ENTRY STV_DEFAULT"
_Z19updateStarPositionsPffi:
.text._Z19updateStarPositionsPffi:
[----:B------:R-:W-:Y:S01]  /*0000*/  LDC R1, c[0x0][0x37c] ;  /* 0x0000df00ff017b82 */ /* 0x000fe20000000800 */
[----:B------:R-:W0:Y:S07]  /*0010*/  S2R R3, SR_TID.X ;  /* 0x0000000000037919 */ /* 0x000e2e0000002100 */
[----:B------:R-:W0:Y:S01]  /*0020*/  S2UR UR4, SR_CTAID.X ;  /* 0x00000000000479c3 */ /* 0x000e220000002500 */
[----:B------:R-:W1:Y:S07]  /*0030*/  LDCU UR5, c[0x0][0x38c] ;  /* 0x00007180ff0577ac */ /* 0x000e6e0008000800 */
[----:B------:R-:W0:Y:S02]  /*0040*/  LDC R0, c[0x0][0x360] ;  /* 0x0000d800ff007b82 */ /* 0x000e240000000800 */
[----:B0-----:R-:W-:-:S05]  /*0050*/  IMAD R0, R0, UR4, R3 ;  /* 0x0000000400007c24 */ /* 0x001fca000f8e0203 */
[----:B-1----:R-:W-:-:S13]  /*0060*/  ISETP.GE.AND P0, PT, R0, UR5, PT ;  /* 0x0000000500007c0c */ /* 0x002fda000bf06270 */
[----:B------:R-:W-:Y:S05]  /*0070*/  @P0 EXIT ;  /* 0x000000000000094d */ /* 0x000fea0003800000 */
[----:B------:R-:W0:Y:S01]  /*0080*/  LDC.64 R2, c[0x0][0x380] ;  /* 0x0000e000ff027b82 */ /* 0x000e220000000a00 */
[----:B------:R-:W1:Y:S01]  /*0090*/  LDCU.64 UR4, c[0x0][0x358] ;  /* 0x00006b00ff0477ac */ /* 0x000e620008000a00 */
[----:B------:R-:W-:-:S05]  /*00a0*/  LEA R5, R0, R0, 0x1 ;  /* 0x0000000000057211 */ /* 0x000fca00078e08ff */
[----:B0-----:R-:W-:-:S05]  /*00b0*/  IMAD.WIDE R2, R5, 0x4, R2 ;  /* 0x0000000405027825 */ /* 0x001fca00078e0202 */
[----:B-1----:R-:W2:Y:S04]  /*00c0*/  LDG.E R8, desc[UR4][R2.64+0x8] ;  /* 0x0000080402087981 */ /* 0x002ea8000c1e1900 */
[----:B------:R-:W3:Y:S04]  /*00d0*/  LDG.E R4, desc[UR4][R2.64+0x4] ;  /* 0x0000040402047981 */ /* 0x000ee8000c1e1900 */
[----:B------:R-:W4:Y:S01]  /*00e0*/  LDG.E R0, desc[UR4][R2.64] ;  /* 0x0000000402007981 */ /* 0x000f22000c1e1900 */
[----:B------:R-:W-:Y:S01]  /*00f0*/  HFMA2 R10, -RZ, RZ, 0.60205078125, -0.443115234375 ;  /* 0x38d1b717ff0a7431 */ /* 0x000fe200000001ff */
[----:B------:R-:W-:Y:S01]  /*0100*/  MOV R5, 0x37cbac00 ;  /* 0x37cbac0000057802 */ /* 0x000fe20000000f00 */
[----:B------:R-:W-:-:S04]  /*0110*/  HFMA2 R7, -RZ, RZ, 0.66259765625, 2.662109375 ;  /* 0x394d4153ff077431 */ /* 0x000fc800000001ff */
[C---:B------:R-:W-:Y:S01]  /*0120*/  FFMA R5, R10.reuse, R5, -0.0013887860113754868507 ;  /* 0xbab607ed0a057423 */ /* 0x040fe20000000005 */
[C---:B------:R-:W-:Y:S01]  /*0130*/  FFMA R6, R10.reuse, 0.0099999997764825820923, RZ ;  /* 0x3c23d70a0a067823 */ /* 0x040fe200000000ff */
[----:B------:R-:W-:Y:S02]  /*0140*/  FFMA R7, R10, -R7, 0.0083327032625675201416 ;  /* 0x3c0885e40a077423 */ /* 0x000fe40000000807 */
[-C--:B------:R-:W-:Y:S02]  /*0150*/  FFMA R5, R5, R10.reuse, 0.041666727513074874878 ;  /* 0x3d2aaabb05057423 */ /* 0x080fe4000000000a */
[-C--:B------:R-:W-:Y:S02]  /*0160*/  FFMA R7, R7, R10.reuse, -0.16666662693023681641 ;  /* 0xbe2aaaa807077423 */ /* 0x080fe4000000000a */
[----:B------:R-:W-:Y:S02]  /*0170*/  FFMA R5, R5, R10, -0.4999999701976776123 ;  /* 0xbeffffff05057423 */ /* 0x000fe4000000000a */
[----:B------:R-:W-:-:S02]  /*0180*/  FFMA R7, R6, R7, 0.0099999997764825820923 ;  /* 0x3c23d70a06077423 */ /* 0x000fc40000000007 */
[----:B------:R-:W-:Y:S01]  /*0190*/  FFMA R5, R5, R10, 1 ;  /* 0x3f80000005057423 */ /* 0x000fe2000000000a */
[----:B--2---:R-:W-:Y:S01]  /*01a0*/  FADD R11, R8, 0.0049999998882412910461 ;  /* 0x3ba3d70a080b7421 */ /* 0x004fe20000000000 */
[----:B---3--:R-:W-:-:S04]  /*01b0*/  FMUL R9, R4, R7 ;  /* 0x0000000704097220 */ /* 0x008fc80000400000 */
[----:B------:R-:W-:Y:S01]  /*01c0*/  FSETP.GT.AND P0, PT, R11, 1, PT ;  /* 0x3f8000000b00780b */ /* 0x000fe20003f04000 */
[-C--:B------:R-:W-:Y:S01]  /*01d0*/  FMUL R4, R4, R5.reuse ;  /* 0x0000000504047220 */ /* 0x080fe20000400000 */
[----:B------:R0:W-:Y:S01]  /*01e0*/  STG.E desc[UR4][R2.64+0x8], R11 ;  /* 0x0000080b02007986 */ /* 0x0001e2000c101904 */
[C---:B----4-:R-:W-:Y:S02]  /*01f0*/  FFMA R9, R0.reuse, R5, -R9 ;  /* 0x0000000500097223 */ /* 0x050fe40000000809 */
[----:B------:R-:W-:-:S03]  /*0200*/  FFMA R7, R0, R7, R4 ;  /* 0x0000000700077223 */ /* 0x000fc60000000004 */
[----:B------:R0:W-:Y:S04]  /*0210*/  STG.E desc[UR4][R2.64], R9 ;  /* 0x0000000902007986 */ /* 0x0001e8000c101904 */
[----:B------:R0:W-:Y:S01]  /*0220*/  STG.E desc[UR4][R2.64+0x4], R7 ;  /* 0x0000040702007986 */ /* 0x0001e2000c101904 */
[----:B------:R-:W-:Y:S05]  /*0230*/  @!P0 EXIT ;  /* 0x000000000000894d */ /* 0x000fea0003800000 */
[----:B------:R-:W-:-:S05]  /*0240*/  MOV R5, 0xbf800000 ;  /* 0xbf80000000057802 */ /* 0x000fca0000000f00 */
[----:B------:R-:W-:Y:S01]  /*0250*/  STG.E desc[UR4][R2.64+0x8], R5 ;  /* 0x0000080502007986 */ /* 0x000fe2000c101904 */
[----:B------:R-:W-:Y:S05]  /*0260*/  EXIT ;  /* 0x000000000000794d */ /* 0x000fea0003800000 */
.L_x_0:
[----:B------:R-:W-:-:S00]  /*0270*/  BRA `(.L_x_0) ;  /* 0xfffffffc00fc7947 */ /* 0x000fc0000383ffff */
[----:B------:R-:W-:-:S00]  /*0280*/  NOP ;  /* 0x0000000000007918 */ /* 0x000fc00000000000 */
[----:B------:R-:W-:-:S00]  /*0290*/  NOP ;  /* 0x0000000000007918 */ /* 0x000fc00000000000 */
[----:B------:R-:W-:-:S00]  /*02a0*/  NOP ;  /* 0x0000000000007918 */ /* 0x000fc00000000000 */
[----:B------:R-:W-:-:S00]  /*02b0*/  NOP ;  /* 0x0000000000007918 */ /* 0x000fc00000000000 */
[----:B------:R-:W-:-:S00]  /*02c0*/  NOP ;  /* 0x0000000000007918 */ /* 0x000fc00000000000 */
[----:B------:R-:W-:-:S00]  /*02d0*/  NOP ;  /* 0x0000000000007918 */ /* 0x000fc00000000000 */
[----:B------:R-:W-:-:S00]  /*02e0*/  NOP ;  /* 0x0000000000007918 */ /* 0x000fc00000000000 */
[----:B------:R-:W-:-:S00]  /*02f0*/  NOP ;  /* 0x0000000000007918 */ /* 0x000fc00000000000 */
.L_x_1:


//--------------------- .nv.shared.reserved.0     --------------------------
	.section	.nv.shared.reserved.0,"aw",@nobits
	.weak		__nv_reservedSMEM_offset_0_alias
	.size		__nv_reservedSMEM_offset_0_alias, 0, 64
	.other		__nv_reservedSMEM_offset_0_alias,@"STO_CUDA_RESERVED_SHARED STV_DEFAULT"
__nv_reservedSMEM_offset_0_alias:
	.zero		0
	.zero		64


//--------------------- .nv.constant0._Z19updateStarPositionsPffi --------------------------
	.section	.nv.constant0._Z19updateStarPositionsPffi,"a",@progbits
	.sectionflags	@""
	.align	4
.nv.constant0._Z19updateStarPositionsPffi:
	.zero		912


//--------------------- SYMBOLS --------------------------

	.type		.nv.reservedSmem.offset0,@object
	.size		.nv.reservedSmem.offset0,0x4
